	.headerflags	@"EF_CUDA_TEXMODE_UNIFIED EF_CUDA_64BIT_ADDRESS EF_CUDA_ACCELERATORS EF_CUDA_SM90 EF_CUDA_VIRTUAL_SM(EF_CUDA_SM90)"
	.elftype	@"ET_EXEC"


//--------------------- .nv.info                  --------------------------
	.section	.nv.info,"",@"SHT_CUDA_INFO"
	.align	4


	//----- nvinfo : EIATTR_REGCOUNT
	.align		4
        /*0000*/ 	.byte	0x04, 0x2f
        /*0002*/ 	.short	(.L_3 - .L_2)
	.align		4
.L_2:
        /*0004*/ 	.word	index@(triton_poi_fused_cat_115)
        /*0008*/ 	.word	0x0000001a


	//----- nvinfo : EIATTR_MIN_STACK_SIZE
	.align		4
.L_3:
        /*000c*/ 	.byte	0x04, 0x12
        /*000e*/ 	.short	(.L_5 - .L_4)
	.align		4
.L_4:
        /*0010*/ 	.word	index@(triton_poi_fused_cat_115)
        /*0014*/ 	.word	0x00000000


	//----- nvinfo : EIATTR_FRAME_SIZE
	.align		4
.L_5:
        /*0018*/ 	.byte	0x04, 0x11
        /*001a*/ 	.short	(.L_7 - .L_6)
	.align		4
.L_6:
        /*001c*/ 	.word	index@(triton_poi_fused_cat_115)
        /*0020*/ 	.word	0x00000000


	//----- nvinfo : EIATTR_MIN_STACK_SIZE
	.align		4
.L_7:
        /*0024*/ 	.byte	0x04, 0x12
        /*0026*/ 	.short	(.L_9 - .L_8)
	.align		4
.L_8:
        /*0028*/ 	.word	index@(triton_poi_fused_cat_115)
        /*002c*/ 	.word	0x00000000
.L_9:


//--------------------- .nv.info.triton_poi_fused_cat_115 --------------------------
	.section	.nv.info.triton_poi_fused_cat_115,"",@"SHT_CUDA_INFO"
	.sectionflags	@""
	.align	4


	//----- nvinfo : EIATTR_CUDA_API_VERSION
	.align		4
        /*0000*/ 	.byte	0x04, 0x37
        /*0002*/ 	.short	(.L_11 - .L_10)
.L_10:
        /*0004*/ 	.word	0x0000007c


	//----- nvinfo : EIATTR_KPARAM_INFO
	.align		4
.L_11:
        /*0008*/ 	.byte	0x04, 0x17
        /*000a*/ 	.short	(.L_13 - .L_12)
.L_12:
        /*000c*/ 	.word	0x00000000
        /*0010*/ 	.short	0x0007
        /*0012*/ 	.short	0x0038
        /*0014*/ 	.byte	0x00, 0xf0, 0x11, 0x00


	//----- nvinfo : EIATTR_KPARAM_INFO
	.align		4
.L_13:
        /*0018*/ 	.byte	0x04, 0x17
        /*001a*/ 	.short	(.L_15 - .L_14)
.L_14:
        /*001c*/ 	.word	0x00000000
        /*0020*/ 	.short	0x0006
        /*0022*/ 	.short	0x0030
        /*0024*/ 	.byte	0x00, 0xf4, 0x21, 0x00


	//----- nvinfo : EIATTR_KPARAM_INFO
	.align		4
.L_15:
        /*0028*/ 	.byte	0x04, 0x17
        /*002a*/ 	.short	(.L_17 - .L_16)
.L_16:
        /*002c*/ 	.word	0x00000000
        /*0030*/ 	.short	0x0005
        /*0032*/ 	.short	0x0028
        /*0034*/ 	.byte	0x00, 0xf4, 0x21, 0x00


	//----- nvinfo : EIATTR_KPARAM_INFO
	.align		4
.L_17:
        /*0038*/ 	.byte	0x04, 0x17
        /*003a*/ 	.short	(.L_19 - .L_18)
.L_18:
        /*003c*/ 	.word	0x00000000
        /*0040*/ 	.short	0x0004
        /*0042*/ 	.short	0x0020
        /*0044*/ 	.byte	0x00, 0xf4, 0x21, 0x00


	//----- nvinfo : EIATTR_KPARAM_INFO
	.align		4
.L_19:
        /*0048*/ 	.byte	0x04, 0x17
        /*004a*/ 	.short	(.L_21 - .L_20)
.L_20:
        /*004c*/ 	.word	0x00000000
        /*0050*/ 	.short	0x0003
        /*0052*/ 	.short	0x0018
        /*0054*/ 	.byte	0x00, 0xf4, 0x21, 0x00


	//----- nvinfo : EIATTR_KPARAM_INFO
	.align		4
.L_21:
        /*0058*/ 	.byte	0x04, 0x17
        /*005a*/ 	.short	(.L_23 - .L_22)
.L_22:
        /*005c*/ 	.word	0x00000000
        /*0060*/ 	.short	0x0002
        /*0062*/ 	.short	0x0010
        /*0064*/ 	.byte	0x00, 0xf4, 0x21, 0x00


	//----- nvinfo : EIATTR_KPARAM_INFO
	.align		4
.L_23:
        /*0068*/ 	.byte	0x04, 0x17
        /*006a*/ 	.short	(.L_25 - .L_24)
.L_24:
        /*006c*/ 	.word	0x00000000
        /*0070*/ 	.short	0x0001
        /*0072*/ 	.short	0x0008
        /*0074*/ 	.byte	0x00, 0xf4, 0x21, 0x00


	//----- nvinfo : EIATTR_KPARAM_INFO
	.align		4
.L_25:
        /*0078*/ 	.byte	0x04, 0x17
        /*007a*/ 	.short	(.L_27 - .L_26)
.L_26:
        /*007c*/ 	.word	0x00000000
        /*0080*/ 	.short	0x0000
        /*0082*/ 	.short	0x0000
        /*0084*/ 	.byte	0x00, 0xf4, 0x21, 0x00


	//----- nvinfo : EIATTR_SPARSE_MMA_MASK
	.align		4
.L_27:
        /*0088*/ 	.byte	0x03, 0x50
        /*008a*/ 	.short	0x0000


	//----- nvinfo : EIATTR_MAXREG_COUNT
	.align		4
        /*008c*/ 	.byte	0x03, 0x1b
        /*008e*/ 	.short	0x00ff


	//----- nvinfo : EIATTR_EXIT_INSTR_OFFSETS
	.align		4
        /*0090*/ 	.byte	0x04, 0x1c
        /*0092*/ 	.short	(.L_29 - .L_28)


	//   ....[0]....
.L_28:
        /*0094*/ 	.word	0x000006b0


	//   ....[1]....
        /*0098*/ 	.word	0x000006d0


	//----- nvinfo : EIATTR_REQNTID
	.align		4
.L_29:
        /*009c*/ 	.byte	0x04, 0x10
        /*009e*/ 	.short	(.L_31 - .L_30)
.L_30:
        /*00a0*/ 	.word	0x00000080
        /*00a4*/ 	.word	0x00000001
        /*00a8*/ 	.word	0x00000001


	//----- nvinfo : EIATTR_CBANK_PARAM_SIZE
	.align		4
.L_31:
        /*00ac*/ 	.byte	0x03, 0x19
        /*00ae*/ 	.short	0x003c


	//----- nvinfo : EIATTR_PARAM_CBANK
	.align		4
        /*00b0*/ 	.byte	0x04, 0x0a
        /*00b2*/ 	.short	(.L_33 - .L_32)
	.align		4
.L_32:
        /*00b4*/ 	.word	index@(.nv.constant0.triton_poi_fused_cat_115)
        /*00b8*/ 	.short	0x0210
        /*00ba*/ 	.short	0x003c


	//----- nvinfo : EIATTR_SW_WAR
	.align		4
.L_33:
        /*00bc*/ 	.byte	0x04, 0x36
        /*00be*/ 	.short	(.L_35 - .L_34)
.L_34:
        /*00c0*/ 	.word	0x00000008
.L_35:


//--------------------- .nv.callgraph             --------------------------
	.section	.nv.callgraph,"",@"SHT_CUDA_CALLGRAPH"
	.align	4
	.sectionentsize	8
	.align		4
        /*0000*/ 	.word	0x00000000
	.align		4
        /*0004*/ 	.word	0xffffffff
	.align		4
        /*0008*/ 	.word	0x00000000
	.align		4
        /*000c*/ 	.word	0xfffffffe
	.align		4
        /*0010*/ 	.word	0x00000000
	.align		4
        /*0014*/ 	.word	0xfffffffd
	.align		4
        /*0018*/ 	.word	0x00000000
	.align		4
        /*001c*/ 	.word	0xfffffffc


//--------------------- .nv.constant4             --------------------------
	.section	.nv.constant4,"a",@progbits
	.align	8
	.align		8
.nv.constant4:
        /*0000*/ 	.dword	_$_str
	.align		8
        /*0008*/ 	.dword	_$_str_$_2


//--------------------- .text.triton_poi_fused_cat_115 --------------------------
	.section	.text.triton_poi_fused_cat_115,"ax",@progbits
	.align	128
        .global         triton_poi_fused_cat_115
        .type           triton_poi_fused_cat_115,@function
        .size           triton_poi_fused_cat_115,(.L_x_1 - triton_poi_fused_cat_115)
        .other          triton_poi_fused_cat_115,@"STO_CUDA_ENTRY STV_DEFAULT"
triton_poi_fused_cat_115:
.text.triton_poi_fused_cat_115:
[----:B------:R-:W0:Y:S01]  /*0000*/  LDC R1, c[0x0][0x28] ;  /* 0x00000a00ff017b82 */ /* 0x000e220000000800 */
[----:B------:R-:W1:Y:S07]  /*0010*/  S2R R0, SR_TID.X ;  /* 0x0000000000007919 */ /* 0x000e6e0000002100 */
[----:B------:R-:W2:Y:S01]  /*0020*/  LDC.64 R16, c[0x0][0x220] ;  /* 0x00008800ff107b82 */ /* 0x000ea20000000a00 */
[----:B------:R-:W-:Y:S01]  /*0030*/  IMAD.MOV.U32 R10, RZ, RZ, RZ ;  /* 0x000000ffff0a7224 */ /* 0x000fe200078e00ff */
[----:B------:R-:W-:Y:S01]  /*0040*/  ULDC.64 UR4, c[0x0][0x208] ;  /* 0x0000820000047ab9 */ /* 0x000fe20000000a00 */
[----:B------:R-:W3:Y:S01]  /*0050*/  S2R R3, SR_CTAID.X ;  /* 0x0000000000037919 */ /* 0x000ee20000002500 */
[----:B------:R-:W-:Y:S01]  /*0060*/  IMAD.MOV.U32 R8, RZ, RZ, RZ ;  /* 0x000000ffff087224 */ /* 0x000fe200078e00ff */
[----:B------:R-:W-:-:S03]  /*0070*/  ULDC.64 UR6, c[0x0][0x238] ;  /* 0x00008e0000067ab9 */ /* 0x000fc60000000a00 */
[----:B------:R-:W4:Y:S08]  /*0080*/  LDC.64 R4, c[0x0][0x210] ;  /* 0x00008400ff047b82 */ /* 0x000f300000000a00 */
[----:B------:R-:W5:Y:S08]  /*0090*/  LDC.64 R14, c[0x0][0x218] ;  /* 0x00008600ff0e7b82 */ /* 0x000f700000000a00 */
[----:B------:R-:W4:Y:S01]  /*00a0*/  LDC.64 R6, c[0x0][0x228] ;  /* 0x00008a00ff067b82 */ /* 0x000f220000000a00 */
[----:B-1----:R-:W-:-:S05]  /*00b0*/  IMAD.SHL.U32 R0, R0, 0x2, RZ ;  /* 0x0000000200007824 */ /* 0x002fca00078e00ff */
[----:B------:R-:W-:-:S05]  /*00c0*/  LOP3.LUT R0, R0, 0xfe, RZ, 0xc0, !PT ;  /* 0x000000fe00007812 */ /* 0x000fca00078ec0ff */
[----:B---3--:R-:W-:-:S05]  /*00d0*/  IMAD R0, R3, 0x100, R0 ;  /* 0x0000010003007824 */ /* 0x008fca00078e0200 */
[----:B------:R-:W-:-:S04]  /*00e0*/  SHF.R.S32.HI R3, RZ, 0x1f, R0 ;  /* 0x0000001fff037819 */ /* 0x000fc80000011400 */
[----:B------:R-:W-:-:S04]  /*00f0*/  LEA.HI R12, R3, R0, RZ, 0x2 ;  /* 0x00000000030c7211 */ /* 0x000fc800078f10ff */
[--C-:B------:R-:W-:Y:S02]  /*0100*/  SHF.R.S32.HI R9, RZ, 0x2, R12.reuse ;  /* 0x00000002ff097819 */ /* 0x100fe4000001140c */
[----:B------:R-:W-:-:S04]  /*0110*/  SHF.R.S32.HI R2, RZ, 0x1f, R12 ;  /* 0x0000001fff027819 */ /* 0x000fc8000001140c */
[----:B------:R-:W-:-:S04]  /*0120*/  LEA.HI R2, R2, R9, RZ, 0x5 ;  /* 0x0000000902027211 */ /* 0x000fc800078f28ff */
[----:B------:R-:W-:-:S05]  /*0130*/  LOP3.LUT R2, R2, 0xffffffe0, RZ, 0xc0, !PT ;  /* 0xffffffe002027812 */ /* 0x000fca00078ec0ff */
[----:B------:R-:W-:-:S04]  /*0140*/  IMAD.IADD R9, R9, 0x1, -R2 ;  /* 0x0000000109097824 */ /* 0x000fc800078e0a02 */
[C---:B--2---:R-:W-:Y:S01]  /*0150*/  IMAD.WIDE R16, R9.reuse, 0x4, R16 ;  /* 0x0000000409107825 */ /* 0x044fe200078e0210 */
[----:B------:R-:W-:-:S04]  /*0160*/  ISETP.GE.AND P2, PT, R9, 0x10, PT ;  /* 0x000000100900780c */ /* 0x000fc80003f46270 */
[----:B------:R-:W-:-:S13]  /*0170*/  ISETP.LT.AND P3, PT, R0, 0x200, !P2 ;  /* 0x000002000000780c */ /* 0x000fda0005761270 */
[----:B------:R-:W2:Y:S04]  /*0180*/  @P3 LDG.E.EL R10, desc[UR4][R16.64] ;  /* 0x00000004100a3981 */ /* 0x000ea8000c2e1900 */
[----:B------:R1:W3:Y:S01]  /*0190*/  @P3 LDG.E.EL R8, desc[UR4][R16.64] ;  /* 0x0000000410083981 */ /* 0x0002e2000c2e1900 */
[----:B------:R-:W-:Y:S01]  /*01a0*/  LEA.HI R3, R3, R0, RZ, 0x7 ;  /* 0x0000000003037211 */ /* 0x000fe200078f38ff */
[----:B-----5:R-:W-:Y:S01]  /*01b0*/  IMAD.WIDE R22, R9, 0x4, R14 ;  /* 0x0000000409167825 */ /* 0x020fe200078e020e */
[----:B------:R-:W-:Y:S02]  /*01c0*/  CS2R R14, SRZ ;  /* 0x00000000000e7805 */ /* 0x000fe4000001ff00 */
[----:B------:R-:W-:Y:S02]  /*01d0*/  SHF.R.S32.HI R11, RZ, 0x7, R3 ;  /* 0x00000007ff0b7819 */ /* 0x000fe40000011403 */
[----:B------:R-:W-:-:S02]  /*01e0*/  LOP3.LUT R13, R3, 0xffffff80, RZ, 0xc0, !PT ;  /* 0xffffff80030d7812 */ /* 0x000fc400078ec0ff */
[----:B------:R-:W5:Y:S01]  /*01f0*/  LDC.64 R2, c[0x0][0x230] ;  /* 0x00008c00ff027b82 */ /* 0x000f620000000a00 */
[----:B------:R-:W-:Y:S01]  /*0200*/  IMAD.SHL.U32 R11, R11, 0x40, RZ ;  /* 0x000000400b0b7824 */ /* 0x000fe200078e00ff */
[----:B------:R-:W-:Y:S01]  /*0210*/  LOP3.LUT R19, R12, 0xfffffffc, RZ, 0xc0, !PT ;  /* 0xfffffffc0c137812 */ /* 0x000fe200078ec0ff */
[----:B------:R-:W3:Y:S03]  /*0220*/  @P3 LDG.E.EL R14, desc[UR4][R22.64] ;  /* 0x00000004160e3981 */ /* 0x000ee6000c2e1900 */
[----:B------:R-:W-:-:S05]  /*0230*/  IADD3 R13, R11, R0, -R13 ;  /* 0x000000000b0d7210 */ /* 0x000fca0007ffe80d */
[----:B----4-:R-:W-:Y:S01]  /*0240*/  IMAD.WIDE R20, R13, 0x4, R4 ;  /* 0x000000040d147825 */ /* 0x010fe200078e0204 */
[----:B------:R-:W-:-:S03]  /*0250*/  CS2R R4, SRZ ;  /* 0x0000000000047805 */ /* 0x000fc6000001ff00 */
[----:B------:R-:W-:-:S03]  /*0260*/  IMAD.MOV.U32 R13, RZ, RZ, RZ ;  /* 0x000000ffff0d7224 */ /* 0x000fc600078e00ff */
[----:B------:R4:W3:Y:S04]  /*0270*/  @P3 LDG.E.64 R4, desc[UR4][R20.64] ;  /* 0x0000000414043981 */ /* 0x0008e8000c1e1b00 */
[----:B------:R-:W3:Y:S01]  /*0280*/  @P3 LDG.E.EL R13, desc[UR4][R22.64] ;  /* 0x00000004160d3981 */ /* 0x000ee2000c2e1900 */
[----:B-1----:R-:W-:Y:S01]  /*0290*/  CS2R R16, SRZ ;  /* 0x0000000000107805 */ /* 0x002fe2000001ff00 */
[----:B------:R-:W-:Y:S02]  /*02a0*/  IMAD.MOV.U32 R18, RZ, RZ, RZ ;  /* 0x000000ffff127224 */ /* 0x000fe400078e00ff */
[C---:B------:R-:W-:Y:S02]  /*02b0*/  IMAD.IADD R12, R0.reuse, 0x1, -R19 ;  /* 0x00000001000c7824 */ /* 0x040fe400078e0a13 */
[----:B0-----:R-:W-:Y:S01]  /*02c0*/  IMAD.WIDE R6, R9, 0x4, R6 ;  /* 0x0000000409067825 */ /* 0x001fe200078e0206 */
[----:B------:R-:W-:-:S03]  /*02d0*/  ISETP.GE.AND P0, PT, R0, 0x200, PT ;  /* 0x000002000000780c */ /* 0x000fc60003f06270 */
[C---:B-----5:R-:W-:Y:S01]  /*02e0*/  IMAD.WIDE R2, R9.reuse, 0x4, R2 ;  /* 0x0000000409027825 */ /* 0x060fe200078e0202 */
[--C-:B----4-:R-:W-:Y:S01]  /*02f0*/  SHF.R.S32.HI R20, RZ, 0x1f, R11.reuse ;  /* 0x0000001fff147819 */ /* 0x110fe2000001140b */
[----:B------:R-:W4:Y:S02]  /*0300*/  @P3 LDG.E.EL R15, desc[UR4][R6.64] ;  /* 0x00000004060f3981 */ /* 0x000f24000c2e1900 */
[C---:B------:R-:W-:Y:S02]  /*0310*/  IMAD.SHL.U32 R19, R9.reuse, 0x4, RZ ;  /* 0x0000000409137824 */ /* 0x040fe400078e00ff */
[----:B------:R0:W5:Y:S01]  /*0320*/  @P3 LDG.E.EL R16, desc[UR4][R6.64] ;  /* 0x0000000406103981 */ /* 0x000162000c2e1900 */
[----:B------:R-:W-:Y:S02]  /*0330*/  ISETP.GT.AND P1, PT, R9, 0xf, !P0 ;  /* 0x0000000f0900780c */ /* 0x000fe40004724270 */
[----:B------:R-:W-:Y:S01]  /*0340*/  IADD3 R11, P4, P5, R19, R12, R11 ;  /* 0x0000000c130b7210 */ /* 0x000fe20007d9e00b */
[----:B------:R-:W4:Y:S01]  /*0350*/  @P3 LDG.E.EL R17, desc[UR4][R2.64] ;  /* 0x0000000402113981 */ /* 0x000f22000c2e1900 */
[----:B------:R-:W-:-:S02]  /*0360*/  SHF.R.S32.HI R12, RZ, 0x1f, R12 ;  /* 0x0000001fff0c7819 */ /* 0x000fc4000001140c */
[----:B------:R-:W-:Y:S01]  /*0370*/  SHF.R.S32.HI R19, RZ, 0x1f, R19 ;  /* 0x0000001fff137819 */ /* 0x000fe20000011413 */
[----:B------:R2:W5:Y:S03]  /*0380*/  @P3 LDG.E.EL R18, desc[UR4][R2.64] ;  /* 0x0000000402123981 */ /* 0x000566000c2e1900 */
[----:B------:R-:W-:Y:S02]  /*0390*/  IADD3.X R12, R19, R12, R20, P4, P5 ;  /* 0x0000000c130c7210 */ /* 0x000fe400027ea414 */
[C---:B0-----:R-:W-:Y:S02]  /*03a0*/  LEA R6, P4, R11.reuse, UR6, 0x2 ;  /* 0x000000060b067c11 */ /* 0x041fe4000f8810ff */
[----:B------:R-:W-:Y:S02]  /*03b0*/  CS2R R20, SRZ ;  /* 0x0000000000147805 */ /* 0x000fe4000001ff00 */
[----:B------:R-:W-:-:S05]  /*03c0*/  LEA.HI.X R7, R11, UR7, R12, 0x2, P4 ;  /* 0x000000070b077c11 */ /* 0x000fca000a0f140c */
[----:B------:R0:W5:Y:S01]  /*03d0*/  @P1 LDG.E.64 R20, desc[UR4][R6.64+-0x100] ;  /* 0xffff000406141981 */ /* 0x000162000c1e1b00 */
[----:B------:R-:W-:Y:S01]  /*03e0*/  IMAD.MOV.U32 R11, RZ, RZ, 0x3e800000 ;  /* 0x3e800000ff0b7424 */ /* 0x000fe200078e00ff */
[----:B--2---:R-:W-:-:S05]  /*03f0*/  SEL R2, R10, RZ, P3 ;  /* 0x000000ff0a027207 */ /* 0x004fca0001800000 */
[----:B------:R-:W-:Y:S01]  /*0400*/  FADD R2, R2, 9.9999997473787516356e-06 ;  /* 0x3727c5ac02027421 */ /* 0x000fe20000000000 */
[----:B---3--:R-:W-:-:S03]  /*0410*/  SEL R8, R8, RZ, P3 ;  /* 0x000000ff08087207 */ /* 0x008fc60001800000 */
[----:B------:R-:W1:Y:S02]  /*0420*/  MUFU.SQRT R3, R2 ;  /* 0x0000000200037308 */ /* 0x000e640000002000 */
[----:B------:R-:W-:-:S06]  /*0430*/  FADD R8, R8, 9.9999997473787516356e-06 ;  /* 0x3727c5ac08087421 */ /* 0x000fcc0000000000 */
[----:B------:R-:W2:Y:S01]  /*0440*/  MUFU.SQRT R9, R8 ;  /* 0x0000000800097308 */ /* 0x000ea20000002000 */
[C---:B-1----:R-:W-:Y:S02]  /*0450*/  FSETP.GT.AND P6, PT, R3.reuse, 8.50705917302346158658e+37, PT ;  /* 0x7e8000000300780b */ /* 0x042fe40003fc4000 */
[----:B------:R-:W-:Y:S02]  /*0460*/  FSETP.GEU.AND P5, PT, R3, 1.175494350822287508e-38, PT ;  /* 0x008000000300780b */ /* 0x000fe40003fae000 */
[----:B------:R-:W-:Y:S02]  /*0470*/  FSEL R10, R11, 1, P6 ;  /* 0x3f8000000b0a7808 */ /* 0x000fe40003000000 */
[----:B--2---:R-:W-:-:S07]  /*0480*/  FSETP.GT.AND P4, PT, R9, 8.50705917302346158658e+37, PT ;  /* 0x7e8000000900780b */ /* 0x004fce0003f84000 */
[----:B------:R-:W-:Y:S01]  /*0490*/  @P6 FMUL R3, R3, 0.25 ;  /* 0x3e80000003036820 */ /* 0x000fe20000400000 */
[----:B------:R-:W-:-:S03]  /*04a0*/  FSETP.GEU.AND P6, PT, R9, 1.175494350822287508e-38, PT ;  /* 0x008000000900780b */ /* 0x000fc60003fce000 */
[----:B------:R-:W-:Y:S02]  /*04b0*/  @!P5 FMUL R3, R3, 16777216 ;  /* 0x4b8000000303d820 */ /* 0x000fe40000400000 */
[----:B------:R-:W-:-:S04]  /*04c0*/  @P4 FMUL R9, R9, 0.25 ;  /* 0x3e80000009094820 */ /* 0x000fc80000400000 */
[----:B------:R-:W1:Y:S04]  /*04d0*/  MUFU.RCP R3, R3 ;  /* 0x0000000300037308 */ /* 0x000e680000001000 */
[----:B------:R-:W-:Y:S01]  /*04e0*/  @!P6 FMUL R9, R9, 16777216 ;  /* 0x4b8000000909e820 */ /* 0x000fe20000400000 */
[----:B------:R-:W-:Y:S02]  /*04f0*/  SEL R4, R4, RZ, P3 ;  /* 0x000000ff04047207 */ /* 0x000fe40001800000 */
[----:B------:R-:W-:-:S03]  /*0500*/  SEL R13, R13, RZ, P3 ;  /* 0x000000ff0d0d7207 */ /* 0x000fc60001800000 */
[----:B------:R-:W2:Y:S01]  /*0510*/  MUFU.RCP R9, R9 ;  /* 0x0000000900097308 */ /* 0x000ea20000001000 */
[----:B------:R-:W-:Y:S01]  /*0520*/  @!P5 FMUL R10, R10, 16777216 ;  /* 0x4b8000000a0ad820 */ /* 0x000fe20000400000 */
[----:B0-----:R-:W-:Y:S01]  /*0530*/  FADD R6, R4, -R13 ;  /* 0x8000000d04067221 */ /* 0x001fe20000000000 */
[----:B------:R-:W-:Y:S02]  /*0540*/  FSEL R8, R11, 1, P4 ;  /* 0x3f8000000b087808 */ /* 0x000fe40002000000 */
[----:B------:R-:W-:Y:S01]  /*0550*/  SEL R4, R5, RZ, P3 ;  /* 0x000000ff05047207 */ /* 0x000fe20001800000 */
[----:B-1----:R-:W-:Y:S01]  /*0560*/  FMUL R5, R3, R10 ;  /* 0x0000000a03057220 */ /* 0x002fe20000400000 */
[----:B------:R-:W-:Y:S01]  /*0570*/  SEL R7, R14, RZ, P3 ;  /* 0x000000ff0e077207 */ /* 0x000fe20001800000 */
[----:B------:R-:W0:Y:S01]  /*0580*/  LDC.64 R2, c[0x0][0x240] ;  /* 0x00009000ff027b82 */ /* 0x000e220000000a00 */
[----:B------:R-:W-:Y:S01]  /*0590*/  @!P6 FMUL R8, R8, 16777216 ;  /* 0x4b8000000808e820 */ /* 0x000fe20000400000 */
[----:B------:R-:W-:-:S02]  /*05a0*/  FMUL R5, R6, R5 ;  /* 0x0000000506057220 */ /* 0x000fc40000400000 */
[----:B------:R-:W-:Y:S01]  /*05b0*/  FADD R4, R4, -R7 ;  /* 0x8000000704047221 */ /* 0x000fe20000000000 */
[----:B--2---:R-:W-:Y:S01]  /*05c0*/  FMUL R9, R9, R8 ;  /* 0x0000000809097220 */ /* 0x004fe20000400000 */
[----:B----4-:R-:W-:Y:S02]  /*05d0*/  SEL R6, R15, RZ, P3 ;  /* 0x000000ff0f067207 */ /* 0x010fe40001800000 */
[----:B-----5:R-:W-:Y:S01]  /*05e0*/  SEL R16, R16, RZ, P3 ;  /* 0x000000ff10107207 */ /* 0x020fe20001800000 */
[----:B------:R-:W-:Y:S01]  /*05f0*/  FMUL R9, R4, R9 ;  /* 0x0000000904097220 */ /* 0x000fe20000400000 */
[----:B------:R-:W-:Y:S02]  /*0600*/  SEL R8, R17, RZ, P3 ;  /* 0x000000ff11087207 */ /* 0x000fe40001800000 */
[----:B------:R-:W-:-:S03]  /*0610*/  SEL R18, R18, RZ, P3 ;  /* 0x000000ff12127207 */ /* 0x000fc60001800000 */
[----:B------:R-:W-:Y:S02]  /*0620*/  FFMA R4, R5, R6, R8 ;  /* 0x0000000605047223 */ /* 0x000fe40000000008 */
[----:B------:R-:W-:-:S03]  /*0630*/  FFMA R18, R9, R16, R18 ;  /* 0x0000001009127223 */ /* 0x000fc60000000012 */
[----:B------:R-:W-:Y:S02]  /*0640*/  FSETP.GEU.AND P3, PT, R4, RZ, PT ;  /* 0x000000ff0400720b */ /* 0x000fe40003f6e000 */
[----:B------:R-:W-:Y:S01]  /*0650*/  FSETP.GEU.AND P4, PT, R18, RZ, PT ;  /* 0x000000ff1200720b */ /* 0x000fe20003f8e000 */
[----:B0-----:R-:W-:Y:S01]  /*0660*/  IMAD.WIDE R2, R0, 0x4, R2 ;  /* 0x0000000400027825 */ /* 0x001fe200078e0202 */
[----:B------:R-:W-:Y:S02]  /*0670*/  FSEL R4, R4, RZ, P3 ;  /* 0x000000ff04047208 */ /* 0x000fe40001800000 */
[----:B------:R-:W-:Y:S02]  /*0680*/  FSEL R5, R18, RZ, P4 ;  /* 0x000000ff12057208 */ /* 0x000fe40002000000 */
[----:B------:R-:W-:Y:S02]  /*0690*/  @P2 SEL R4, R20, RZ, P1 ;  /* 0x000000ff14042207 */ /* 0x000fe40000800000 */
[----:B------:R-:W-:Y:S01]  /*06a0*/  @P2 SEL R5, R21, RZ, P1 ;  /* 0x000000ff15052207 */ /* 0x000fe20000800000 */
[----:B------:R-:W-:Y:S06]  /*06b0*/  @P0 EXIT ;  /* 0x000000000000094d */ /* 0x000fec0003800000 */
[----:B------:R-:W-:Y:S01]  /*06c0*/  STG.E.64 desc[UR4][R2.64], R4 ;  /* 0x0000000402007986 */ /* 0x000fe2000c101b04 */
[----:B------:R-:W-:Y:S05]  /*06d0*/  EXIT ;  /* 0x000000000000794d */ /* 0x000fea0003800000 */
.L_x_0:
[----:B------:R-:W-:-:S00]  /*06e0*/  BRA `(.L_x_0) ;  /* 0xfffffffc00fc7947 */ /* 0x000fc0000383ffff */
[----:B------:R-:W-:-:S00]  /*06f0*/  NOP ;  /* 0x0000000000007918 */ /* 0x000fc00000000000 */
        /* <DEDUP_REMOVED lines=8> */
.L_x_1:


//--------------------- .nv.global.init           --------------------------
	.section	.nv.global.init,"aw",@progbits
.nv.global.init:
	.type		_$_str,@object
	.size		_$_str,(_$_str_$_2 - _$_str)
_$_str:
        /*0000*/ 	.byte	0x5f, 0x5f, 0x43, 0x55, 0x44, 0x41, 0x5f, 0x46, 0x54, 0x5a, 0x00
	.type		_$_str_$_2,@object
	.size		_$_str_$_2,(.L_1 - _$_str_$_2)
_$_str_$_2:
        /*000b*/ 	.byte	0x5f, 0x5f, 0x43, 0x55, 0x44, 0x41, 0x5f, 0x50, 0x52, 0x45, 0x43, 0x5f, 0x53, 0x51, 0x52, 0x54
        /*001b*/ 	.byte	0x00
.L_1:


//--------------------- .nv.constant0.triton_poi_fused_cat_115 --------------------------
	.section	.nv.constant0.triton_poi_fused_cat_115,"a",@progbits
	.sectionflags	@""
	.align	4
.nv.constant0.triton_poi_fused_cat_115:
	.zero		588
